//
// Generated by NVIDIA NVVM Compiler
//
// Compiler Build ID: CL-36424714
// Cuda compilation tools, release 13.0, V13.0.88
// Based on NVVM 20.0.0
//

.version 9.0
.target sm_100
.address_size 64

	// .globl	_Z6negatePf

.visible .entry _Z6negatePf(
	.param .u64 .ptr .align 1 _Z6negatePf_param_0
)
{
	.reg .b32 	%r<2>;
	.reg .b32 	%f<3>;
	.reg .b64 	%rd<5>;

	ld.param.u64 	%rd1, [_Z6negatePf_param_0];
	cvta.to.global.u64 	%rd2, %rd1;
	mov.u32 	%r1, %tid.x;
	mul.wide.u32 	%rd3, %r1, 4;
	add.s64 	%rd4, %rd2, %rd3;
	ld.global.f32 	%f1, [%rd4];
	neg.f32 	%f2, %f1;
	st.global.f32 	[%rd4], %f2;
	ret;

}
	// .globl	_Z16negateMultiBlockPf
.visible .entry _Z16negateMultiBlockPf(
	.param .u64 .ptr .align 1 _Z16negateMultiBlockPf_param_0
)
{
	.reg .b32 	%r<5>;
	.reg .b32 	%f<3>;
	.reg .b64 	%rd<5>;

	ld.param.u64 	%rd1, [_Z16negateMultiBlockPf_param_0];
	cvta.to.global.u64 	%rd2, %rd1;
	mov.u32 	%r1, %tid.x;
	mov.u32 	%r2, %ctaid.x;
	mov.u32 	%r3, %ntid.x;
	mad.lo.s32 	%r4, %r2, %r3, %r1;
	mul.wide.s32 	%rd3, %r4, 4;
	add.s64 	%rd4, %rd2, %rd3;
	ld.global.f32 	%f1, [%rd4];
	neg.f32 	%f2, %f1;
	st.global.f32 	[%rd4], %f2;
	ret;

}


// ===== COMPILED SASS (sm_100) =====

	.target	sm_100

	.elftype	@"ET_EXEC"


//--------------------- .note.nv.tkinfo           --------------------------
	.section	.note.nv.tkinfo,"",@"SHT_NOTE"
	.sectionflags	@"SHF_NOTE_NV_TKINFO"
	.tkinfo
        /*0018*/ 	.word	0x00000002
        /*0030*/ 	.string	""
        /*0030*/ 	.string	"ptxas"
        /*0030*/ 	.string	"Cuda compilation tools, release 13.0, V13.0.88"
        /*0030*/ 	.string	"Build cuda_13.0.r13.0/compiler.36424714_0"
        /*0030*/ 	.string	"-arch sm_100 -m 64 "



//--------------------- .note.nv.cuinfo           --------------------------
	.section	.note.nv.cuinfo,"",@"SHT_NOTE"
	.sectionflags	@"SHF_NOTE_NV_CUINFO"
        /*0018*/ 	.short	0x0002
        /*001a*/ 	.short	0x0064
        /*001c*/ 	.short	0x0082
	.zero		2


//--------------------- .nv.info                  --------------------------
	.section	.nv.info,"",@"SHT_CUDA_INFO"
	.align	4


	//----- nvinfo : EIATTR_REGCOUNT
	.align		4
        /*0000*/ 	.byte	0x04, 0x2f
        /*0002*/ 	.short	(.L_1 - .L_0)
	.align		4
.L_0:
        /*0004*/ 	.word	index@(_Z6negatePf)
        /*0008*/ 	.word	0x00000008


	//----- nvinfo : EIATTR_FRAME_SIZE
	.align		4
.L_1:
        /*000c*/ 	.byte	0x04, 0x11
        /*000e*/ 	.short	(.L_3 - .L_2)
	.align		4
.L_2:
        /*0010*/ 	.word	index@(_Z6negatePf)
        /*0014*/ 	.word	0x00000000


	//----- nvinfo : EIATTR_REGCOUNT
	.align		4
.L_3:
        /*0018*/ 	.byte	0x04, 0x2f
        /*001a*/ 	.short	(.L_5 - .L_4)
	.align		4
.L_4:
        /*001c*/ 	.word	index@(_Z16negateMultiBlockPf)
        /*0020*/ 	.word	0x00000008


	//----- nvinfo : EIATTR_FRAME_SIZE
	.align		4
.L_5:
        /*0024*/ 	.byte	0x04, 0x11
        /*0026*/ 	.short	(.L_7 - .L_6)
	.align		4
.L_6:
        /*0028*/ 	.word	index@(_Z16negateMultiBlockPf)
        /*002c*/ 	.word	0x00000000


	//----- nvinfo : EIATTR_MIN_STACK_SIZE
	.align		4
.L_7:
        /*0030*/ 	.byte	0x04, 0x12
        /*0032*/ 	.short	(.L_9 - .L_8)
	.align		4
.L_8:
        /*0034*/ 	.word	index@(_Z16negateMultiBlockPf)
        /*0038*/ 	.word	0x00000000


	//----- nvinfo : EIATTR_MIN_STACK_SIZE
	.align		4
.L_9:
        /*003c*/ 	.byte	0x04, 0x12
        /*003e*/ 	.short	(.L_11 - .L_10)
	.align		4
.L_10:
        /*0040*/ 	.word	index@(_Z6negatePf)
        /*0044*/ 	.word	0x00000000
.L_11:


//--------------------- .nv.compat                --------------------------
	.section	.nv.compat,"",@"SHT_CUDA_COMPAT_INFO"
	.align	4
        /*0000*/ 	.byte	0x02, 0x09, 0x00, 0x00, 0x02, 0x02, 0x01, 0x00, 0x02, 0x05, 0x05, 0x00, 0x03, 0x07, 0x01, 0x01
        /*0010*/ 	.byte	0x02, 0x03, 0x00, 0x00, 0x02, 0x06, 0x01, 0x00, 0x04, 0x0b, 0x08, 0x00, 0x09, 0x00, 0x00, 0x00
        /*0020*/ 	.byte	0x00, 0x00, 0x00, 0x00


//--------------------- .nv.info._Z16negateMultiBlockPf --------------------------
	.section	.nv.info._Z16negateMultiBlockPf,"",@"SHT_CUDA_INFO"
	.sectionflags	@""
	.align	4


	//----- nvinfo : EIATTR_CUDA_API_VERSION
	.align		4
        /*0000*/ 	.byte	0x04, 0x37
        /*0002*/ 	.short	(.L_13 - .L_12)
.L_12:
        /*0004*/ 	.word	0x00000082


	//----- nvinfo : EIATTR_KPARAM_INFO
	.align		4
.L_13:
        /*0008*/ 	.byte	0x04, 0x17
        /*000a*/ 	.short	(.L_15 - .L_14)
.L_14:
        /*000c*/ 	.word	0x00000000
        /*0010*/ 	.short	0x0000
        /*0012*/ 	.short	0x0000
        /*0014*/ 	.byte	0x00, 0xf5, 0x21, 0x00


	//----- nvinfo : EIATTR_SPARSE_MMA_MASK
	.align		4
.L_15:
        /*0018*/ 	.byte	0x03, 0x50
        /*001a*/ 	.short	0x0000


	//----- nvinfo : EIATTR_MAXREG_COUNT
	.align		4
        /*001c*/ 	.byte	0x03, 0x1b
        /*001e*/ 	.short	0x00ff


	//----- nvinfo : EIATTR_MERCURY_ISA_VERSION
	.align		4
        /*0020*/ 	.byte	0x03, 0x5f
        /*0022*/ 	.short	0x0101


	//----- nvinfo : EIATTR_VRC_CTA_INIT_COUNT
	.align		4
        /*0024*/ 	.byte	0x02, 0x4a
	.zero		1
	.zero		1


	//----- nvinfo : EIATTR_EXIT_INSTR_OFFSETS
	.align		4
        /*0028*/ 	.byte	0x04, 0x1c
        /*002a*/ 	.short	(.L_17 - .L_16)


	//   ....[0]....
.L_16:
        /*002c*/ 	.word	0x000000b0


	//----- nvinfo : EIATTR_CBANK_PARAM_SIZE
	.align		4
.L_17:
        /*0030*/ 	.byte	0x03, 0x19
        /*0032*/ 	.short	0x0008


	//----- nvinfo : EIATTR_PARAM_CBANK
	.align		4
        /*0034*/ 	.byte	0x04, 0x0a
        /*0036*/ 	.short	(.L_19 - .L_18)
	.align		4
.L_18:
        /*0038*/ 	.word	index@(.nv.constant0._Z16negateMultiBlockPf)
        /*003c*/ 	.short	0x0380
        /*003e*/ 	.short	0x0008


	//----- nvinfo : EIATTR_SW_WAR
	.align		4
.L_19:
        /*0040*/ 	.byte	0x04, 0x36
        /*0042*/ 	.short	(.L_21 - .L_20)
.L_20:
        /*0044*/ 	.word	0x00000008
.L_21:


//--------------------- .nv.info._Z6negatePf      --------------------------
	.section	.nv.info._Z6negatePf,"",@"SHT_CUDA_INFO"
	.sectionflags	@""
	.align	4


	//----- nvinfo : EIATTR_CUDA_API_VERSION
	.align		4
        /*0000*/ 	.byte	0x04, 0x37
        /*0002*/ 	.short	(.L_23 - .L_22)
.L_22:
        /*0004*/ 	.word	0x00000082


	//----- nvinfo : EIATTR_KPARAM_INFO
	.align		4
.L_23:
        /*0008*/ 	.byte	0x04, 0x17
        /*000a*/ 	.short	(.L_25 - .L_24)
.L_24:
        /*000c*/ 	.word	0x00000000
        /*0010*/ 	.short	0x0000
        /*0012*/ 	.short	0x0000
        /*0014*/ 	.byte	0x00, 0xf5, 0x21, 0x00


	//----- nvinfo : EIATTR_SPARSE_MMA_MASK
	.align		4
.L_25:
        /*0018*/ 	.byte	0x03, 0x50
        /*001a*/ 	.short	0x0000


	//----- nvinfo : EIATTR_MAXREG_COUNT
	.align		4
        /*001c*/ 	.byte	0x03, 0x1b
        /*001e*/ 	.short	0x00ff


	//----- nvinfo : EIATTR_MERCURY_ISA_VERSION
	.align		4
        /*0020*/ 	.byte	0x03, 0x5f
        /*0022*/ 	.short	0x0101


	//----- nvinfo : EIATTR_VRC_CTA_INIT_COUNT
	.align		4
        /*0024*/ 	.byte	0x02, 0x4a
	.zero		1
	.zero		1


	//----- nvinfo : EIATTR_EXIT_INSTR_OFFSETS
	.align		4
        /*0028*/ 	.byte	0x04, 0x1c
        /*002a*/ 	.short	(.L_27 - .L_26)


	//   ....[0]....
.L_26:
        /*002c*/ 	.word	0x00000080


	//----- nvinfo : EIATTR_CBANK_PARAM_SIZE
	.align		4
.L_27:
        /*0030*/ 	.byte	0x03, 0x19
        /*0032*/ 	.short	0x0008


	//----- nvinfo : EIATTR_PARAM_CBANK
	.align		4
        /*0034*/ 	.byte	0x04, 0x0a
        /*0036*/ 	.short	(.L_29 - .L_28)
	.align		4
.L_28:
        /*0038*/ 	.word	index@(.nv.constant0._Z6negatePf)
        /*003c*/ 	.short	0x0380
        /*003e*/ 	.short	0x0008


	//----- nvinfo : EIATTR_SW_WAR
	.align		4
.L_29:
        /*0040*/ 	.byte	0x04, 0x36
        /*0042*/ 	.short	(.L_31 - .L_30)
.L_30:
        /*0044*/ 	.word	0x00000008
.L_31:


//--------------------- .nv.callgraph             --------------------------
	.section	.nv.callgraph,"",@"SHT_CUDA_CALLGRAPH"
	.align	4
	.sectionentsize	8
	.align		4
        /*0000*/ 	.word	0x00000000
	.align		4
        /*0004*/ 	.word	0xffffffff
	.align		4
        /*0008*/ 	.word	0x00000000
	.align		4
        /*000c*/ 	.word	0xfffffffe
	.align		4
        /*0010*/ 	.word	0x00000000
	.align		4
        /*0014*/ 	.word	0xfffffffd
	.align		4
        /*0018*/ 	.word	0x00000000
	.align		4
        /*001c*/ 	.word	0xfffffffc


//--------------------- .text._Z16negateMultiBlockPf --------------------------
	.section	.text._Z16negateMultiBlockPf,"ax",@progbits
	.align	128
        .global         _Z16negateMultiBlockPf
        .type           _Z16negateMultiBlockPf,@function
        .size           _Z16negateMultiBlockPf,(.L_x_2 - _Z16negateMultiBlockPf)
        .other          _Z16negateMultiBlockPf,@"STO_CUDA_ENTRY STV_DEFAULT"
_Z16negateMultiBlockPf:
.text._Z16negateMultiBlockPf:
[----:B------:R-:W-:Y:S01]  /*0000*/  LDC R1, c[0x0][0x37c] ;  /* 0x0000df00ff017b82 */ /* 0x000fe20000000800 */
[----:B------:R-:W0:Y:S07]  /*0010*/  S2R R5, SR_TID.X ;  /* 0x0000000000057919 */ /* 0x000e2e0000002100 */
[----:B------:R-:W0:Y:S01]  /*0020*/  S2UR UR6, SR_CTAID.X ;  /* 0x00000000000679c3 */ /* 0x000e220000002500 */
[----:B------:R-:W1:Y:S07]  /*0030*/  LDCU.64 UR4, c[0x0][0x358] ;  /* 0x00006b00ff0477ac */ /* 0x000e6e0008000a00 */
[----:B------:R-:W0:Y:S08]  /*0040*/  LDC R0, c[0x0][0x360] ;  /* 0x0000d800ff007b82 */ /* 0x000e300000000800 */
[----:B------:R-:W2:Y:S01]  /*0050*/  LDC.64 R2, c[0x0][0x380] ;  /* 0x0000e000ff027b82 */ /* 0x000ea20000000a00 */
[----:B0-----:R-:W-:-:S04]  /*0060*/  IMAD R5, R0, UR6, R5 ;  /* 0x0000000600057c24 */ /* 0x001fc8000f8e0205 */
[----:B--2---:R-:W-:-:S05]  /*0070*/  IMAD.WIDE R2, R5, 0x4, R2 ;  /* 0x0000000405027825 */ /* 0x004fca00078e0202 */
[----:B-1----:R-:W2:Y:S02]  /*0080*/  LDG.E R0, desc[UR4][R2.64] ;  /* 0x0000000402007981 */ /* 0x002ea4000c1e1900 */
[----:B--2---:R-:W-:-:S05]  /*0090*/  FADD R5, -R0, -RZ ;  /* 0x800000ff00057221 */ /* 0x004fca0000000100 */
[----:B------:R-:W-:Y:S01]  /*00a0*/  STG.E desc[UR4][R2.64], R5 ;  /* 0x0000000502007986 */ /* 0x000fe2000c101904 */
[----:B------:R-:W-:Y:S05]  /*00b0*/  EXIT ;  /* 0x000000000000794d */ /* 0x000fea0003800000 */
.L_x_0:
[----:B------:R-:W-:-:S00]  /*00c0*/  BRA `(.L_x_0) ;  /* 0xfffffffc00fc7947 */ /* 0x000fc0000383ffff */
[----:B------:R-:W-:-:S00]  /*00d0*/  NOP ;  /* 0x0000000000007918 */ /* 0x000fc00000000000 */
        /* <DEDUP_REMOVED lines=10> */
.L_x_2:


//--------------------- .text._Z6negatePf         --------------------------
	.section	.text._Z6negatePf,"ax",@progbits
	.align	128
        .global         _Z6negatePf
        .type           _Z6negatePf,@function
        .size           _Z6negatePf,(.L_x_3 - _Z6negatePf)
        .other          _Z6negatePf,@"STO_CUDA_ENTRY STV_DEFAULT"
_Z6negatePf:
.text._Z6negatePf:
[----:B------:R-:W-:Y:S01]  /*0000*/  LDC R1, c[0x0][0x37c] ;  /* 0x0000df00ff017b82 */ /* 0x000fe20000000800 */
[----:B------:R-:W0:Y:S07]  /*0010*/  S2R R5, SR_TID.X ;  /* 0x0000000000057919 */ /* 0x000e2e0000002100 */
[----:B------:R-:W0:Y:S01]  /*0020*/  LDC.64 R2, c[0x0][0x380] ;  /* 0x0000e000ff027b82 */ /* 0x000e220000000a00 */
[----:B------:R-:W1:Y:S01]  /*0030*/  LDCU.64 UR4, c[0x0][0x358] ;  /* 0x00006b00ff0477ac */ /* 0x000e620008000a00 */
[----:B0-----:R-:W-:-:S05]  /*0040*/  IMAD.WIDE.U32 R2, R5, 0x4, R2 ;  /* 0x0000000405027825 */ /* 0x001fca00078e0002 */
[----:B-1----:R-:W2:Y:S02]  /*0050*/  LDG.E R0, desc[UR4][R2.64] ;  /* 0x0000000402007981 */ /* 0x002ea4000c1e1900 */
[----:B--2---:R-:W-:-:S05]  /*0060*/  FADD R5, -R0, -RZ ;  /* 0x800000ff00057221 */ /* 0x004fca0000000100 */
[----:B------:R-:W-:Y:S01]  /*0070*/  STG.E desc[UR4][R2.64], R5 ;  /* 0x0000000502007986 */ /* 0x000fe2000c101904 */
[----:B------:R-:W-:Y:S05]  /*0080*/  EXIT ;  /* 0x000000000000794d */ /* 0x000fea0003800000 */
.L_x_1:
        /* <DEDUP_REMOVED lines=15> */
.L_x_3:


//--------------------- .nv.shared.reserved.0     --------------------------
	.section	.nv.shared.reserved.0,"aw",@nobits
	.weak		__nv_reservedSMEM_offset_0_alias
	.size		__nv_reservedSMEM_offset_0_alias, 0, 64
	.other		__nv_reservedSMEM_offset_0_alias,@"STO_CUDA_RESERVED_SHARED STV_DEFAULT"
__nv_reservedSMEM_offset_0_alias:
	.zero		0
	.zero		64


//--------------------- .nv.constant0._Z16negateMultiBlockPf --------------------------
	.section	.nv.constant0._Z16negateMultiBlockPf,"a",@progbits
	.sectionflags	@""
	.align	4
.nv.constant0._Z16negateMultiBlockPf:
	.zero		904


//--------------------- .nv.constant0._Z6negatePf --------------------------
	.section	.nv.constant0._Z6negatePf,"a",@progbits
	.sectionflags	@""
	.align	4
.nv.constant0._Z6negatePf:
	.zero		904


//--------------------- SYMBOLS --------------------------

	.type		.nv.reservedSmem.offset0,@object
	.size		.nv.reservedSmem.offset0,0x4
